	.headerflags	@"EF_CUDA_TEXMODE_UNIFIED EF_CUDA_64BIT_ADDRESS EF_CUDA_ACCELERATORS EF_CUDA_SM90 EF_CUDA_VIRTUAL_SM(EF_CUDA_SM90)"
	.elftype	@"ET_EXEC"


//--------------------- .nv.info                  --------------------------
	.section	.nv.info,"",@"SHT_CUDA_INFO"
	.align	4


	//----- nvinfo : EIATTR_REGCOUNT
	.align		4
        /*0000*/ 	.byte	0x04, 0x2f
        /*0002*/ 	.short	(.L_1 - .L_0)
	.align		4
.L_0:
        /*0004*/ 	.word	index@(triton_poi_fused__native_batch_norm_legit_no_training_add_mul_sigmoid_27)
        /*0008*/ 	.word	0x00000017


	//----- nvinfo : EIATTR_MIN_STACK_SIZE
	.align		4
.L_1:
        /*000c*/ 	.byte	0x04, 0x12
        /*000e*/ 	.short	(.L_3 - .L_2)
	.align		4
.L_2:
        /*0010*/ 	.word	index@(triton_poi_fused__native_batch_norm_legit_no_training_add_mul_sigmoid_27)
        /*0014*/ 	.word	0x00000000


	//----- nvinfo : EIATTR_FRAME_SIZE
	.align		4
.L_3:
        /*0018*/ 	.byte	0x04, 0x11
        /*001a*/ 	.short	(.L_5 - .L_4)
	.align		4
.L_4:
        /*001c*/ 	.word	index@(triton_poi_fused__native_batch_norm_legit_no_training_add_mul_sigmoid_27)
        /*0020*/ 	.word	0x00000000


	//----- nvinfo : EIATTR_MIN_STACK_SIZE
	.align		4
.L_5:
        /*0024*/ 	.byte	0x04, 0x12
        /*0026*/ 	.short	(.L_7 - .L_6)
	.align		4
.L_6:
        /*0028*/ 	.word	index@(triton_poi_fused__native_batch_norm_legit_no_training_add_mul_sigmoid_27)
        /*002c*/ 	.word	0x00000000
.L_7:


//--------------------- .nv.info.triton_poi_fused__native_batch_norm_legit_no_training_add_mul_sigmoid_27 --------------------------
	.section	.nv.info.triton_poi_fused__native_batch_norm_legit_no_training_add_mul_sigmoid_27,"",@"SHT_CUDA_INFO"
	.sectionflags	@""
	.align	4


	//----- nvinfo : EIATTR_CUDA_API_VERSION
	.align		4
        /*0000*/ 	.byte	0x04, 0x37
        /*0002*/ 	.short	(.L_9 - .L_8)
.L_8:
        /*0004*/ 	.word	0x0000007c


	//----- nvinfo : EIATTR_KPARAM_INFO
	.align		4
.L_9:
        /*0008*/ 	.byte	0x04, 0x17
        /*000a*/ 	.short	(.L_11 - .L_10)
.L_10:
        /*000c*/ 	.word	0x00000000
        /*0010*/ 	.short	0x0005
        /*0012*/ 	.short	0x0024
        /*0014*/ 	.byte	0x00, 0xf0, 0x11, 0x00


	//----- nvinfo : EIATTR_KPARAM_INFO
	.align		4
.L_11:
        /*0018*/ 	.byte	0x04, 0x17
        /*001a*/ 	.short	(.L_13 - .L_12)
.L_12:
        /*001c*/ 	.word	0x00000000
        /*0020*/ 	.short	0x0004
        /*0022*/ 	.short	0x0020
        /*0024*/ 	.byte	0x00, 0xf0, 0x11, 0x00


	//----- nvinfo : EIATTR_KPARAM_INFO
	.align		4
.L_13:
        /*0028*/ 	.byte	0x04, 0x17
        /*002a*/ 	.short	(.L_15 - .L_14)
.L_14:
        /*002c*/ 	.word	0x00000000
        /*0030*/ 	.short	0x0003
        /*0032*/ 	.short	0x0018
        /*0034*/ 	.byte	0x00, 0xf4, 0x21, 0x00


	//----- nvinfo : EIATTR_KPARAM_INFO
	.align		4
.L_15:
        /*0038*/ 	.byte	0x04, 0x17
        /*003a*/ 	.short	(.L_17 - .L_16)
.L_16:
        /*003c*/ 	.word	0x00000000
        /*0040*/ 	.short	0x0002
        /*0042*/ 	.short	0x0010
        /*0044*/ 	.byte	0x00, 0xf4, 0x21, 0x00


	//----- nvinfo : EIATTR_KPARAM_INFO
	.align		4
.L_17:
        /*0048*/ 	.byte	0x04, 0x17
        /*004a*/ 	.short	(.L_19 - .L_18)
.L_18:
        /*004c*/ 	.word	0x00000000
        /*0050*/ 	.short	0x0001
        /*0052*/ 	.short	0x0008
        /*0054*/ 	.byte	0x00, 0xf4, 0x21, 0x00


	//----- nvinfo : EIATTR_KPARAM_INFO
	.align		4
.L_19:
        /*0058*/ 	.byte	0x04, 0x17
        /*005a*/ 	.short	(.L_21 - .L_20)
.L_20:
        /*005c*/ 	.word	0x00000000
        /*0060*/ 	.short	0x0000
        /*0062*/ 	.short	0x0000
        /*0064*/ 	.byte	0x00, 0xf4, 0x21, 0x00


	//----- nvinfo : EIATTR_SPARSE_MMA_MASK
	.align		4
.L_21:
        /*0068*/ 	.byte	0x03, 0x50
        /*006a*/ 	.short	0x0000


	//----- nvinfo : EIATTR_MAXREG_COUNT
	.align		4
        /*006c*/ 	.byte	0x03, 0x1b
        /*006e*/ 	.short	0x00ff


	//----- nvinfo : EIATTR_EXIT_INSTR_OFFSETS
	.align		4
        /*0070*/ 	.byte	0x04, 0x1c
        /*0072*/ 	.short	(.L_23 - .L_22)


	//   ....[0]....
.L_22:
        /*0074*/ 	.word	0x000003a0


	//   ....[1]....
        /*0078*/ 	.word	0x00000460


	//----- nvinfo : EIATTR_REQNTID
	.align		4
.L_23:
        /*007c*/ 	.byte	0x04, 0x10
        /*007e*/ 	.short	(.L_25 - .L_24)
.L_24:
        /*0080*/ 	.word	0x00000080
        /*0084*/ 	.word	0x00000001
        /*0088*/ 	.word	0x00000001


	//----- nvinfo : EIATTR_CBANK_PARAM_SIZE
	.align		4
.L_25:
        /*008c*/ 	.byte	0x03, 0x19
        /*008e*/ 	.short	0x0028


	//----- nvinfo : EIATTR_PARAM_CBANK
	.align		4
        /*0090*/ 	.byte	0x04, 0x0a
        /*0092*/ 	.short	(.L_27 - .L_26)
	.align		4
.L_26:
        /*0094*/ 	.word	index@(.nv.constant0.triton_poi_fused__native_batch_norm_legit_no_training_add_mul_sigmoid_27)
        /*0098*/ 	.short	0x0210
        /*009a*/ 	.short	0x0028


	//----- nvinfo : EIATTR_SW_WAR
	.align		4
.L_27:
        /*009c*/ 	.byte	0x04, 0x36
        /*009e*/ 	.short	(.L_29 - .L_28)
.L_28:
        /*00a0*/ 	.word	0x00000008
.L_29:


//--------------------- .nv.callgraph             --------------------------
	.section	.nv.callgraph,"",@"SHT_CUDA_CALLGRAPH"
	.align	4
	.sectionentsize	8
	.align		4
        /*0000*/ 	.word	0x00000000
	.align		4
        /*0004*/ 	.word	0xffffffff
	.align		4
        /*0008*/ 	.word	0x00000000
	.align		4
        /*000c*/ 	.word	0xfffffffe
	.align		4
        /*0010*/ 	.word	0x00000000
	.align		4
        /*0014*/ 	.word	0xfffffffd
	.align		4
        /*0018*/ 	.word	0x00000000
	.align		4
        /*001c*/ 	.word	0xfffffffc


//--------------------- .text.triton_poi_fused__native_batch_norm_legit_no_training_add_mul_sigmoid_27 --------------------------
	.section	.text.triton_poi_fused__native_batch_norm_legit_no_training_add_mul_sigmoid_27,"ax",@progbits
	.sectionflags	@"SHF_BARRIERS=1"
	.align	128
        .global         triton_poi_fused__native_batch_norm_legit_no_training_add_mul_sigmoid_27
        .type           triton_poi_fused__native_batch_norm_legit_no_training_add_mul_sigmoid_27,@function
        .size           triton_poi_fused__native_batch_norm_legit_no_training_add_mul_sigmoid_27,(.L_x_1 - triton_poi_fused__native_batch_norm_legit_no_training_add_mul_sigmoid_27)
        .other          triton_poi_fused__native_batch_norm_legit_no_training_add_mul_sigmoid_27,@"STO_CUDA_ENTRY STV_DEFAULT"
triton_poi_fused__native_batch_norm_legit_no_training_add_mul_sigmoid_27:
.text.triton_poi_fused__native_batch_norm_legit_no_training_add_mul_sigmoid_27:
[----:B------:R-:W0:Y:S01]  /*0000*/  LDC R1, c[0x0][0x28] ;  /* 0x00000a00ff017b82 */ /* 0x000e220000000800 */
[----:B------:R-:W1:Y:S07]  /*0010*/  S2R R0, SR_TID.X ;  /* 0x0000000000007919 */ /* 0x000e6e0000002100 */
[----:B------:R-:W2:Y:S01]  /*0020*/  S2UR UR4, SR_CTAID.X ;  /* 0x00000000000479c3 */ /* 0x000ea20000002500 */
[----:B------:R-:W-:Y:S01]  /*0030*/  ULDC.64 UR8, c[0x0][0x208] ;  /* 0x0000820000087ab9 */ /* 0x000fe20000000a00 */
[----:B------:R-:W3:Y:S06]  /*0040*/  S2R R2, SR_CTAID.Y ;  /* 0x0000000000027919 */ /* 0x000eec0000002600 */
[----:B------:R-:W4:Y:S08]  /*0050*/  LDC.64 R10, c[0x0][0x218] ;  /* 0x00008600ff0a7b82 */ /* 0x000f300000000a00 */
[----:B------:R-:W5:Y:S08]  /*0060*/  LDC.64 R8, c[0x0][0x210] ;  /* 0x00008400ff087b82 */ /* 0x000f700000000a00 */
[----:B------:R-:W5:Y:S01]  /*0070*/  LDC.64 R6, c[0x0][0x220] ;  /* 0x00008800ff067b82 */ /* 0x000f620000000a00 */
[----:B--2---:R-:W-:Y:S01]  /*0080*/  USHF.L.U32 UR4, UR4, 0x2, URZ ;  /* 0x0000000204047899 */ /* 0x004fe2000800063f */
[----:B-1----:R-:W-:Y:S01]  /*0090*/  SHF.R.U32.HI R3, RZ, 0x1, R0 ;  /* 0x00000001ff037819 */ /* 0x002fe20000011600 */
[----:B---3--:R-:W-:Y:S01]  /*00a0*/  IMAD.SHL.U32 R4, R2, 0x40, RZ ;  /* 0x0000004002047824 */ /* 0x008fe200078e00ff */
[----:B------:R-:W-:-:S02]  /*00b0*/  SHF.R.S32.HI R12, RZ, 0x19, R2 ;  /* 0x00000019ff0c7819 */ /* 0x000fc40000011402 */
[----:B------:R-:W-:Y:S02]  /*00c0*/  SGXT.U32 R3, R3, 0x6 ;  /* 0x000000060303781a */ /* 0x000fe40000000000 */
[----:B------:R-:W-:Y:S02]  /*00d0*/  SGXT R12, R12, 0x1 ;  /* 0x000000010c0c781a */ /* 0x000fe40000000200 */
[----:B------:R-:W-:Y:S02]  /*00e0*/  LOP3.LUT R5, R4, R3, RZ, 0xfc, !PT ;  /* 0x0000000304057212 */ /* 0x000fe400078efcff */
[----:B------:R-:W-:Y:S02]  /*00f0*/  LOP3.LUT R2, R0, 0x1, RZ, 0xc0, !PT ;  /* 0x0000000100027812 */ /* 0x000fe400078ec0ff */
[----:B------:R-:W-:Y:S02]  /*0100*/  LEA.HI R13, R12, R5, RZ, 0x4 ;  /* 0x000000050c0d7211 */ /* 0x000fe400078f20ff */
[----:B------:R-:W-:-:S02]  /*0110*/  LEA R12, R2, UR4, 0x1 ;  /* 0x00000004020c7c11 */ /* 0x000fc4000f8e08ff */
[----:B------:R-:W-:Y:S02]  /*0120*/  SHF.R.S32.HI R13, RZ, 0x4, R13 ;  /* 0x00000004ff0d7819 */ /* 0x000fe4000001140d */
[----:B------:R-:W-:Y:S01]  /*0130*/  ISETP.GE.AND P0, PT, R12, 0x30, PT ;  /* 0x000000300c00780c */ /* 0x000fe20003f06270 */
[--C-:B------:R-:W-:Y:S02]  /*0140*/  IMAD R17, R5, 0x30, R12.reuse ;  /* 0x0000003005117824 */ /* 0x100fe400078e020c */
[----:B------:R-:W-:Y:S01]  /*0150*/  IMAD R13, R13, 0x30, R12 ;  /* 0x000000300d0d7824 */ /* 0x000fe200078e020c */
[----:B------:R-:W-:-:S03]  /*0160*/  ISETP.LT.AND P0, PT, R5, 0x40, !P0 ;  /* 0x000000400500780c */ /* 0x000fc60004701270 */
[----:B----4-:R-:W-:Y:S01]  /*0170*/  IMAD.WIDE R14, R13, 0x4, R10 ;  /* 0x000000040d0e7825 */ /* 0x010fe200078e020a */
[----:B------:R-:W-:-:S03]  /*0180*/  CS2R R10, SRZ ;  /* 0x00000000000a7805 */ /* 0x000fc6000001ff00 */
[----:B-----5:R-:W-:Y:S01]  /*0190*/  IMAD.WIDE R12, R17, 0x4, R8 ;  /* 0x00000004110c7825 */ /* 0x020fe200078e0208 */
[----:B------:R-:W-:-:S03]  /*01a0*/  CS2R R8, SRZ ;  /* 0x0000000000087805 */ /* 0x000fc6000001ff00 */
[----:B0-----:R-:W-:Y:S01]  /*01b0*/  IMAD.WIDE R16, R17, 0x4, R6 ;  /* 0x0000000411107825 */ /* 0x001fe200078e0206 */
[----:B------:R-:W-:Y:S01]  /*01c0*/  CS2R R6, SRZ ;  /* 0x0000000000067805 */ /* 0x000fe2000001ff00 */
[----:B------:R0:W2:Y:S04]  /*01d0*/  @P0 LDG.E.EL.64 R10, desc[UR8][R12.64] ;  /* 0x000000080c0a0981 */ /* 0x0000a8000c2e1b00 */
[----:B------:R-:W2:Y:S04]  /*01e0*/  @P0 LDG.E.EL.64 R8, desc[UR8][R14.64] ;  /* 0x000000080e080981 */ /* 0x000ea8000c2e1b00 */
[----:B------:R-:W2:Y:S01]  /*01f0*/  @P0 LDG.E.EL.64 R6, desc[UR8][R16.64] ;  /* 0x0000000810060981 */ /* 0x000ea2000c2e1b00 */
[----:B------:R-:W1:Y:S01]  /*0200*/  S2UR UR6, SR_CgaCtaId ;  /* 0x00000000000679c3 */ /* 0x000e620000008800 */
[----:B------:R-:W-:Y:S01]  /*0210*/  UMOV UR5, 0x400 ;  /* 0x0000040000057882 */ /* 0x000fe20000000000 */
[----:B------:R-:W-:-:S05]  /*0220*/  IMAD.SHL.U32 R20, R2, 0x80, RZ ;  /* 0x0000008002147824 */ /* 0x000fca00078e00ff */
[----:B------:R-:W-:Y:S02]  /*0230*/  LOP3.LUT R3, R20, R3, RZ, 0xfc, !PT ;  /* 0x0000000314037212 */ /* 0x000fe400078efcff */
[----:B------:R-:W-:Y:S01]  /*0240*/  SHF.R.U32.HI R18, RZ, 0x5, R0 ;  /* 0x00000005ff127819 */ /* 0x000fe20000011600 */
[----:B-1----:R-:W-:-:S06]  /*0250*/  UPRMT UR5, UR6, 0x654, UR5 ;  /* 0x0000065406057896 */ /* 0x002fcc0008000005 */
[----:B------:R-:W-:Y:S02]  /*0260*/  LEA R2, R2, UR5, 0x4 ;  /* 0x0000000502027c11 */ /* 0x000fe4000f8e20ff */
[----:B------:R-:W-:-:S03]  /*0270*/  LEA.HI R20, R20, UR5, RZ, 0x1d ;  /* 0x0000000514147c11 */ /* 0x000fc6000f8fe8ff */
[C---:B0-----:R-:W-:Y:S02]  /*0280*/  IMAD R13, R3.reuse, 0x4, R2 ;  /* 0x00000004030d7824 */ /* 0x041fe400078e0202 */
[----:B------:R-:W-:Y:S01]  /*0290*/  IMAD R20, R3, 0x4, R20 ;  /* 0x0000000403147824 */ /* 0x000fe200078e0214 */
[----:B------:R-:W-:Y:S01]  /*02a0*/  SGXT.U32 R18, R18, 0x2 ;  /* 0x000000021212781a */ /* 0x000fe20000000000 */
[----:B------:R-:W-:-:S03]  /*02b0*/  IMAD.SHL.U32 R5, R0, 0x2, RZ ;  /* 0x0000000200057824 */ /* 0x000fc600078e00ff */
[----:B------:R-:W-:Y:S02]  /*02c0*/  LOP3.LUT R18, R18, UR4, RZ, 0xfc, !PT ;  /* 0x0000000412127c12 */ /* 0x000fe4000f8efcff */
[----:B------:R-:W-:Y:S02]  /*02d0*/  LOP3.LUT R5, R4, 0x3e, R5, 0xf8, !PT ;  /* 0x0000003e04057812 */ /* 0x000fe400078ef805 */
[----:B------:R-:W-:Y:S02]  /*02e0*/  ISETP.GE.AND P0, PT, R18, 0x30, PT ;  /* 0x000000301200780c */ /* 0x000fe40003f06270 */
[----:B------:R-:W-:Y:S02]  /*02f0*/  SHF.R.U32.HI R2, RZ, 0x2, R0 ;  /* 0x00000002ff027819 */ /* 0x000fe40000011600 */
[----:B------:R-:W-:Y:S01]  /*0300*/  ISETP.LT.AND P0, PT, R5, 0x40, !P0 ;  /* 0x000000400500780c */ /* 0x000fe20004701270 */
[----:B------:R-:W-:Y:S01]  /*0310*/  IMAD.SHL.U32 R0, R0, 0x8, RZ ;  /* 0x0000000800007824 */ /* 0x000fe200078e00ff */
[----:B------:R-:W-:-:S04]  /*0320*/  LOP3.LUT R2, R2, 0x18, RZ, 0xc0, !PT ;  /* 0x0000001802027812 */ /* 0x000fc800078ec0ff */
[----:B------:R-:W-:Y:S01]  /*0330*/  LOP3.LUT R3, R0, 0x3f8, RZ, 0xc0, !PT ;  /* 0x000003f800037812 */ /* 0x000fe200078ec0ff */
[----:B--2---:R-:W-:Y:S01]  /*0340*/  FFMA R6, R8, R10, R6 ;  /* 0x0000000a08067223 */ /* 0x004fe20000000006 */
[----:B------:R-:W-:-:S04]  /*0350*/  FFMA R7, R9, R11, R7 ;  /* 0x0000000b09077223 */ /* 0x000fc80000000007 */
[----:B------:R0:W-:Y:S04]  /*0360*/  STS [R13], R6 ;  /* 0x000000060d007388 */ /* 0x0001e80000000800 */
[----:B------:R0:W-:Y:S01]  /*0370*/  STS [R20+0x108], R7 ;  /* 0x0001080714007388 */ /* 0x0001e20000000800 */
[----:B------:R-:W-:Y:S01]  /*0380*/  IADD3 R8, R3, UR5, R2 ;  /* 0x0000000503087c10 */ /* 0x000fe2000fffe002 */
[----:B------:R-:W-:Y:S06]  /*0390*/  BAR.SYNC.DEFER_BLOCKING 0x0 ;  /* 0x0000000000007b1d */ /* 0x000fec0000010000 */
[----:B0-----:R-:W-:Y:S05]  /*03a0*/  @!P0 EXIT ;  /* 0x000000000000894d */ /* 0x001fea0003800000 */
[----:B------:R-:W0:Y:S01]  /*03b0*/  LDS.64 R8, [R8] ;  /* 0x0000000008087984 */ /* 0x000e220000000a00 */
[----:B------:R-:W-:Y:S01]  /*03c0*/  SHF.R.S32.HI R0, RZ, 0x1f, R5 ;  /* 0x0000001fff007819 */ /* 0x000fe20000011405 */
[----:B------:R-:W1:Y:S03]  /*03d0*/  LDC.64 R2, c[0x0][0x228] ;  /* 0x00008a00ff027b82 */ /* 0x000e660000000a00 */
[----:B------:R-:W-:-:S04]  /*03e0*/  LEA.HI R0, R0, R5, RZ, 0x4 ;  /* 0x0000000500007211 */ /* 0x000fc800078f20ff */
[----:B------:R-:W-:Y:S02]  /*03f0*/  LOP3.LUT R4, R0, 0xfffffff0, RZ, 0xc0, !PT ;  /* 0xfffffff000047812 */ /* 0x000fe400078ec0ff */
[----:B------:R-:W-:-:S03]  /*0400*/  SHF.R.S32.HI R0, RZ, 0x4, R0 ;  /* 0x00000004ff007819 */ /* 0x000fc60000011400 */
[----:B------:R-:W-:-:S04]  /*0410*/  IMAD.IADD R5, R5, 0x1, -R4 ;  /* 0x0000000105057824 */ /* 0x000fc800078e0a04 */
[----:B------:R-:W-:-:S04]  /*0420*/  IMAD R5, R18, 0x10, R5 ;  /* 0x0000001012057824 */ /* 0x000fc800078e0205 */
[----:B------:R-:W-:-:S04]  /*0430*/  IMAD R5, R0, 0x300, R5 ;  /* 0x0000030000057824 */ /* 0x000fc800078e0205 */
[----:B-1----:R-:W-:-:S05]  /*0440*/  IMAD.WIDE R2, R5, 0x4, R2 ;  /* 0x0000000405027825 */ /* 0x002fca00078e0202 */
[----:B0-----:R-:W-:Y:S01]  /*0450*/  STG.E.64 desc[UR8][R2.64], R8 ;  /* 0x0000000802007986 */ /* 0x001fe2000c101b08 */
[----:B------:R-:W-:Y:S05]  /*0460*/  EXIT ;  /* 0x000000000000794d */ /* 0x000fea0003800000 */
.L_x_0:
[----:B------:R-:W-:-:S00]  /*0470*/  BRA `(.L_x_0) ;  /* 0xfffffffc00fc7947 */ /* 0x000fc0000383ffff */
[----:B------:R-:W-:-:S00]  /*0480*/  NOP ;  /* 0x0000000000007918 */ /* 0x000fc00000000000 */
[----:B------:R-:W-:-:S00]  /*0490*/  NOP ;  /* 0x0000000000007918 */ /* 0x000fc00000000000 */
[----:B------:R-:W-:-:S00]  /*04a0*/  NOP ;  /* 0x0000000000007918 */ /* 0x000fc00000000000 */
[----:B------:R-:W-:-:S00]  /*04b0*/  NOP ;  /* 0x0000000000007918 */ /* 0x000fc00000000000 */
[----:B------:R-:W-:-:S00]  /*04c0*/  NOP ;  /* 0x0000000000007918 */ /* 0x000fc00000000000 */
[----:B------:R-:W-:-:S00]  /*04d0*/  NOP ;  /* 0x0000000000007918 */ /* 0x000fc00000000000 */
[----:B------:R-:W-:-:S00]  /*04e0*/  NOP ;  /* 0x0000000000007918 */ /* 0x000fc00000000000 */
[----:B------:R-:W-:-:S00]  /*04f0*/  NOP ;  /* 0x0000000000007918 */ /* 0x000fc00000000000 */
.L_x_1:


//--------------------- .nv.shared.triton_poi_fused__native_batch_norm_legit_no_training_add_mul_sigmoid_27 --------------------------
	.section	.nv.shared.triton_poi_fused__native_batch_norm_legit_no_training_add_mul_sigmoid_27,"aw",@nobits
	.sectionflags	@""
	.align	16
	.zero		1024


//--------------------- .nv.constant0.triton_poi_fused__native_batch_norm_legit_no_training_add_mul_sigmoid_27 --------------------------
	.section	.nv.constant0.triton_poi_fused__native_batch_norm_legit_no_training_add_mul_sigmoid_27,"a",@progbits
	.sectionflags	@""
	.align	4
.nv.constant0.triton_poi_fused__native_batch_norm_legit_no_training_add_mul_sigmoid_27:
	.zero		568
